//
// Generated by NVIDIA NVVM Compiler
//
// Compiler Build ID: CL-36424714
// Cuda compilation tools, release 13.0, V13.0.88
// Based on NVVM 20.0.0
//

.version 9.0
.target sm_100
.address_size 64

	// .globl	_Z6kernelPiS_S_ii

.visible .entry _Z6kernelPiS_S_ii(
	.param .u64 .ptr .align 1 _Z6kernelPiS_S_ii_param_0,
	.param .u64 .ptr .align 1 _Z6kernelPiS_S_ii_param_1,
	.param .u64 .ptr .align 1 _Z6kernelPiS_S_ii_param_2,
	.param .u32 _Z6kernelPiS_S_ii_param_3,
	.param .u32 _Z6kernelPiS_S_ii_param_4
)
{
	.reg .pred 	%p<3>;
	.reg .b32 	%r<38>;
	.reg .b64 	%rd<23>;

	ld.param.u64 	%rd3, [_Z6kernelPiS_S_ii_param_0];
	ld.param.u64 	%rd4, [_Z6kernelPiS_S_ii_param_1];
	ld.param.u32 	%r10, [_Z6kernelPiS_S_ii_param_3];
	ld.param.u32 	%r11, [_Z6kernelPiS_S_ii_param_4];
	setp.lt.s32 	%p1, %r11, 8;
	@%p1 bra 	$L__BB0_3;
	shr.s32 	%r13, %r11, 31;
	shr.u32 	%r14, %r13, 29;
	add.s32 	%r15, %r11, %r14;
	shr.s32 	%r16, %r15, 3;
	neg.s32 	%r36, %r16;
	shl.b32 	%r2, %r10, 3;
	mov.u32 	%r17, %tid.x;
	mov.u32 	%r18, %ntid.x;
	mov.u32 	%r19, %ctaid.x;
	mad.lo.s32 	%r35, %r19, %r18, %r17;
	cvta.to.global.u64 	%rd1, %rd4;
	cvta.to.global.u64 	%rd2, %rd3;
	mov.b32 	%r37, 0;
	mul.wide.s32 	%rd7, %r10, 4;
$L__BB0_2:
	mul.wide.s32 	%rd5, %r35, 4;
	add.s64 	%rd6, %rd2, %rd5;
	ld.global.u32 	%r20, [%rd6];
	add.s64 	%rd8, %rd6, %rd7;
	ld.global.u32 	%r21, [%rd8];
	add.s64 	%rd9, %rd8, %rd7;
	ld.global.u32 	%r22, [%rd9];
	add.s64 	%rd10, %rd9, %rd7;
	ld.global.u32 	%r23, [%rd10];
	add.s64 	%rd11, %rd10, %rd7;
	ld.global.u32 	%r24, [%rd11];
	add.s64 	%rd12, %rd11, %rd7;
	ld.global.u32 	%r25, [%rd12];
	add.s64 	%rd13, %rd12, %rd7;
	ld.global.u32 	%r26, [%rd13];
	add.s64 	%rd14, %rd13, %rd7;
	ld.global.u32 	%r27, [%rd14];
	add.s32 	%r28, %r20, %r37;
	add.s32 	%r29, %r21, %r28;
	add.s32 	%r30, %r22, %r29;
	add.s32 	%r31, %r23, %r30;
	add.s32 	%r32, %r24, %r31;
	add.s32 	%r33, %r25, %r32;
	add.s32 	%r34, %r26, %r33;
	add.s32 	%r37, %r27, %r34;
	add.s64 	%rd15, %rd1, %rd5;
	st.global.u32 	[%rd15], %r28;
	add.s64 	%rd16, %rd15, %rd7;
	st.global.u32 	[%rd16], %r29;
	add.s64 	%rd17, %rd16, %rd7;
	st.global.u32 	[%rd17], %r30;
	add.s64 	%rd18, %rd17, %rd7;
	st.global.u32 	[%rd18], %r31;
	add.s64 	%rd19, %rd18, %rd7;
	st.global.u32 	[%rd19], %r32;
	add.s64 	%rd20, %rd19, %rd7;
	st.global.u32 	[%rd20], %r33;
	add.s64 	%rd21, %rd20, %rd7;
	st.global.u32 	[%rd21], %r34;
	add.s64 	%rd22, %rd21, %rd7;
	st.global.u32 	[%rd22], %r37;
	add.s32 	%r36, %r36, 1;
	setp.ne.s32 	%p2, %r36, 0;
	add.s32 	%r35, %r35, %r2;
	@%p2 bra 	$L__BB0_2;
$L__BB0_3:
	ret;

}


// ===== COMPILED SASS (sm_100) =====

	.target	sm_100

	.elftype	@"ET_EXEC"


//--------------------- .note.nv.tkinfo           --------------------------
	.section	.note.nv.tkinfo,"",@"SHT_NOTE"
	.sectionflags	@"SHF_NOTE_NV_TKINFO"
	.tkinfo
        /*0018*/ 	.word	0x00000002
        /*0030*/ 	.string	""
        /*0030*/ 	.string	"ptxas"
        /*0030*/ 	.string	"Cuda compilation tools, release 13.0, V13.0.88"
        /*0030*/ 	.string	"Build cuda_13.0.r13.0/compiler.36424714_0"
        /*0030*/ 	.string	"-arch sm_100 -m 64 "



//--------------------- .note.nv.cuinfo           --------------------------
	.section	.note.nv.cuinfo,"",@"SHT_NOTE"
	.sectionflags	@"SHF_NOTE_NV_CUINFO"
        /*0018*/ 	.short	0x0002
        /*001a*/ 	.short	0x0064
        /*001c*/ 	.short	0x0082
	.zero		2


//--------------------- .nv.info                  --------------------------
	.section	.nv.info,"",@"SHT_CUDA_INFO"
	.align	4


	//----- nvinfo : EIATTR_REGCOUNT
	.align		4
        /*0000*/ 	.byte	0x04, 0x2f
        /*0002*/ 	.short	(.L_1 - .L_0)
	.align		4
.L_0:
        /*0004*/ 	.word	index@(_Z6kernelPiS_S_ii)
        /*0008*/ 	.word	0x00000020


	//----- nvinfo : EIATTR_FRAME_SIZE
	.align		4
.L_1:
        /*000c*/ 	.byte	0x04, 0x11
        /*000e*/ 	.short	(.L_3 - .L_2)
	.align		4
.L_2:
        /*0010*/ 	.word	index@(_Z6kernelPiS_S_ii)
        /*0014*/ 	.word	0x00000000


	//----- nvinfo : EIATTR_MIN_STACK_SIZE
	.align		4
.L_3:
        /*0018*/ 	.byte	0x04, 0x12
        /*001a*/ 	.short	(.L_5 - .L_4)
	.align		4
.L_4:
        /*001c*/ 	.word	index@(_Z6kernelPiS_S_ii)
        /*0020*/ 	.word	0x00000000
.L_5:


//--------------------- .nv.compat                --------------------------
	.section	.nv.compat,"",@"SHT_CUDA_COMPAT_INFO"
	.align	4
        /*0000*/ 	.byte	0x02, 0x09, 0x00, 0x00, 0x02, 0x02, 0x01, 0x00, 0x02, 0x05, 0x05, 0x00, 0x03, 0x07, 0x01, 0x01
        /*0010*/ 	.byte	0x02, 0x03, 0x00, 0x00, 0x02, 0x06, 0x01, 0x00, 0x04, 0x0b, 0x08, 0x00, 0x09, 0x00, 0x00, 0x00
        /*0020*/ 	.byte	0x00, 0x00, 0x00, 0x00


//--------------------- .nv.info._Z6kernelPiS_S_ii --------------------------
	.section	.nv.info._Z6kernelPiS_S_ii,"",@"SHT_CUDA_INFO"
	.sectionflags	@""
	.align	4


	//----- nvinfo : EIATTR_CUDA_API_VERSION
	.align		4
        /*0000*/ 	.byte	0x04, 0x37
        /*0002*/ 	.short	(.L_7 - .L_6)
.L_6:
        /*0004*/ 	.word	0x00000082


	//----- nvinfo : EIATTR_KPARAM_INFO
	.align		4
.L_7:
        /*0008*/ 	.byte	0x04, 0x17
        /*000a*/ 	.short	(.L_9 - .L_8)
.L_8:
        /*000c*/ 	.word	0x00000000
        /*0010*/ 	.short	0x0004
        /*0012*/ 	.short	0x001c
        /*0014*/ 	.byte	0x00, 0xf0, 0x11, 0x00


	//----- nvinfo : EIATTR_KPARAM_INFO
	.align		4
.L_9:
        /*0018*/ 	.byte	0x04, 0x17
        /*001a*/ 	.short	(.L_11 - .L_10)
.L_10:
        /*001c*/ 	.word	0x00000000
        /*0020*/ 	.short	0x0003
        /*0022*/ 	.short	0x0018
        /*0024*/ 	.byte	0x00, 0xf0, 0x11, 0x00


	//----- nvinfo : EIATTR_KPARAM_INFO
	.align		4
.L_11:
        /*0028*/ 	.byte	0x04, 0x17
        /*002a*/ 	.short	(.L_13 - .L_12)
.L_12:
        /*002c*/ 	.word	0x00000000
        /*0030*/ 	.short	0x0002
        /*0032*/ 	.short	0x0010
        /*0034*/ 	.byte	0x00, 0xf5, 0x21, 0x00


	//----- nvinfo : EIATTR_KPARAM_INFO
	.align		4
.L_13:
        /*0038*/ 	.byte	0x04, 0x17
        /*003a*/ 	.short	(.L_15 - .L_14)
.L_14:
        /*003c*/ 	.word	0x00000000
        /*0040*/ 	.short	0x0001
        /*0042*/ 	.short	0x0008
        /*0044*/ 	.byte	0x00, 0xf5, 0x21, 0x00


	//----- nvinfo : EIATTR_KPARAM_INFO
	.align		4
.L_15:
        /*0048*/ 	.byte	0x04, 0x17
        /*004a*/ 	.short	(.L_17 - .L_16)
.L_16:
        /*004c*/ 	.word	0x00000000
        /*0050*/ 	.short	0x0000
        /*0052*/ 	.short	0x0000
        /*0054*/ 	.byte	0x00, 0xf5, 0x21, 0x00


	//----- nvinfo : EIATTR_SPARSE_MMA_MASK
	.align		4
.L_17:
        /*0058*/ 	.byte	0x03, 0x50
        /*005a*/ 	.short	0x0000


	//----- nvinfo : EIATTR_MAXREG_COUNT
	.align		4
        /*005c*/ 	.byte	0x03, 0x1b
        /*005e*/ 	.short	0x00ff


	//----- nvinfo : EIATTR_MERCURY_ISA_VERSION
	.align		4
        /*0060*/ 	.byte	0x03, 0x5f
        /*0062*/ 	.short	0x0101


	//----- nvinfo : EIATTR_VRC_CTA_INIT_COUNT
	.align		4
        /*0064*/ 	.byte	0x02, 0x4a
	.zero		1
	.zero		1


	//----- nvinfo : EIATTR_EXIT_INSTR_OFFSETS
	.align		4
        /*0068*/ 	.byte	0x04, 0x1c
        /*006a*/ 	.short	(.L_19 - .L_18)


	//   ....[0]....
.L_18:
        /*006c*/ 	.word	0x00000030


	//   ....[1]....
        /*0070*/ 	.word	0x000011d0


	//   ....[2]....
        /*0074*/ 	.word	0x000014a0


	//----- nvinfo : EIATTR_CBANK_PARAM_SIZE
	.align		4
.L_19:
        /*0078*/ 	.byte	0x03, 0x19
        /*007a*/ 	.short	0x0020


	//----- nvinfo : EIATTR_PARAM_CBANK
	.align		4
        /*007c*/ 	.byte	0x04, 0x0a
        /*007e*/ 	.short	(.L_21 - .L_20)
	.align		4
.L_20:
        /*0080*/ 	.word	index@(.nv.constant0._Z6kernelPiS_S_ii)
        /*0084*/ 	.short	0x0380
        /*0086*/ 	.short	0x0020


	//----- nvinfo : EIATTR_SW_WAR
	.align		4
.L_21:
        /*0088*/ 	.byte	0x04, 0x36
        /*008a*/ 	.short	(.L_23 - .L_22)
.L_22:
        /*008c*/ 	.word	0x00000008
.L_23:


//--------------------- .nv.callgraph             --------------------------
	.section	.nv.callgraph,"",@"SHT_CUDA_CALLGRAPH"
	.align	4
	.sectionentsize	8
	.align		4
        /*0000*/ 	.word	0x00000000
	.align		4
        /*0004*/ 	.word	0xffffffff
	.align		4
        /*0008*/ 	.word	0x00000000
	.align		4
        /*000c*/ 	.word	0xfffffffe
	.align		4
        /*0010*/ 	.word	0x00000000
	.align		4
        /*0014*/ 	.word	0xfffffffd
	.align		4
        /*0018*/ 	.word	0x00000000
	.align		4
        /*001c*/ 	.word	0xfffffffc


//--------------------- .text._Z6kernelPiS_S_ii   --------------------------
	.section	.text._Z6kernelPiS_S_ii,"ax",@progbits
	.align	128
        .global         _Z6kernelPiS_S_ii
        .type           _Z6kernelPiS_S_ii,@function
        .size           _Z6kernelPiS_S_ii,(.L_x_5 - _Z6kernelPiS_S_ii)
        .other          _Z6kernelPiS_S_ii,@"STO_CUDA_ENTRY STV_DEFAULT"
_Z6kernelPiS_S_ii:
.text._Z6kernelPiS_S_ii:
[----:B------:R-:W-:Y:S08]  /*0000*/  LDC R1, c[0x0][0x37c] ;  /* 0x0000df00ff017b82 */ /* 0x000ff00000000800 */
[----:B------:R-:W0:Y:S02]  /*0010*/  LDC R3, c[0x0][0x39c] ;  /* 0x0000e700ff037b82 */ /* 0x000e240000000800 */
[----:B0-----:R-:W-:-:S13]  /*0020*/  ISETP.GE.AND P0, PT, R3, 0x8, PT ;  /* 0x000000080300780c */ /* 0x001fda0003f06270 */
[----:B------:R-:W-:Y:S05]  /*0030*/  @!P0 EXIT ;  /* 0x000000000000894d */ /* 0x000fea0003800000 */
[----:B------:R-:W0:Y:S01]  /*0040*/  S2R R7, SR_TID.X ;  /* 0x0000000000077919 */ /* 0x000e220000002100 */
[----:B------:R-:W-:Y:S01]  /*0050*/  SHF.R.S32.HI R0, RZ, 0x1f, R3 ;  /* 0x0000001fff007819 */ /* 0x000fe20000011403 */
[----:B------:R-:W0:Y:S01]  /*0060*/  LDCU UR6, c[0x0][0x360] ;  /* 0x00006c00ff0677ac */ /* 0x000e220008000800 */
[----:B------:R-:W1:Y:S01]  /*0070*/  LDC.64 R8, c[0x0][0x380] ;  /* 0x0000e000ff087b82 */ /* 0x000e620000000a00 */
[----:B------:R-:W0:Y:S01]  /*0080*/  S2R R6, SR_CTAID.X ;  /* 0x0000000000067919 */ /* 0x000e220000002500 */
[----:B------:R-:W-:Y:S01]  /*0090*/  LEA.HI R2, R0, R3, RZ, 0x3 ;  /* 0x0000000300027211 */ /* 0x000fe200078f18ff */
[----:B------:R-:W2:Y:S01]  /*00a0*/  LDCU.64 UR4, c[0x0][0x358] ;  /* 0x00006b00ff0477ac */ /* 0x000ea20008000a00 */
[----:B------:R-:W-:Y:S02]  /*00b0*/  HFMA2 R28, -RZ, RZ, 0, 0 ;  /* 0x00000000ff1c7431 */ /* 0x000fe400000001ff */
[----:B------:R-:W-:Y:S02]  /*00c0*/  SHF.R.S32.HI R2, RZ, 0x3, R2 ;  /* 0x00000003ff027819 */ /* 0x000fe40000011402 */
[----:B------:R-:W3:Y:S02]  /*00d0*/  LDC R0, c[0x0][0x398] ;  /* 0x0000e600ff007b82 */ /* 0x000ee40000000800 */
[----:B------:R-:W-:-:S04]  /*00e0*/  IADD3 R4, PT, PT, -R2, RZ, RZ ;  /* 0x000000ff02047210 */ /* 0x000fc80007ffe1ff */
[----:B------:R-:W-:Y:S02]  /*00f0*/  ISETP.GE.AND P0, PT, R4, RZ, PT ;  /* 0x000000ff0400720c */ /* 0x000fe40003f06270 */
[----:B------:R-:W4:Y:S01]  /*0100*/  LDC.64 R10, c[0x0][0x388] ;  /* 0x0000e200ff0a7b82 */ /* 0x000f220000000a00 */
[----:B0-----:R-:W-:-:S10]  /*0110*/  IMAD R7, R6, UR6, R7 ;  /* 0x0000000606077c24 */ /* 0x001fd4000f8e0207 */
[----:B--2---:R-:W-:Y:S05]  /*0120*/  @P0 BRA `(.L_x_0) ;  /* 0x00000010002c0947 */ /* 0x004fea0003800000 */
[----:B------:R-:W-:Y:S02]  /*0130*/  IADD3 R2, PT, PT, -R4, RZ, RZ ;  /* 0x000000ff04027210 */ /* 0x000fe40007ffe1ff */
[----:B------:R-:W-:Y:S02]  /*0140*/  PLOP3.LUT P0, PT, PT, PT, PT, 0x80, 0x8 ;  /* 0x000000000008781c */ /* 0x000fe40003f0f070 */
[----:B------:R-:W-:-:S13]  /*0150*/  ISETP.GT.AND P1, PT, R2, 0x3, PT ;  /* 0x000000030200780c */ /* 0x000fda0003f24270 */
[----:B------:R-:W-:Y:S05]  /*0160*/  @!P1 BRA `(.L_x_1) ;  /* 0x0000000800ac9947 */ /* 0x000fea0003800000 */
[----:B------:R-:W0:Y:S01]  /*0170*/  LDC R5, c[0x0][0x398] ;  /* 0x0000e600ff057b82 */ /* 0x000e220000000800 */
[----:B------:R-:W-:-:S07]  /*0180*/  PLOP3.LUT P0, PT, PT, PT, PT, 0x8, 0x80 ;  /* 0x000000000080781c */ /* 0x000fce0003f0e170 */
[----:B------:R-:W2:Y:S08]  /*0190*/  LDC.64 R14, c[0x0][0x380] ;  /* 0x0000e000ff0e7b82 */ /* 0x000eb00000000a00 */
[----:B------:R-:W0:Y:S02]  /*01a0*/  LDC.64 R12, c[0x0][0x388] ;  /* 0x0000e200ff0c7b82 */ /* 0x000e240000000a00 */
.L_x_2:
[----:B-12---:R-:W-:-:S05]  /*01b0*/  IMAD.WIDE R18, R7, 0x4, R14 ;  /* 0x0000000407127825 */ /* 0x006fca00078e020e */
[----:B------:R-:W2:Y:S01]  /*01c0*/  LDG.E R25, desc[UR4][R18.64] ;  /* 0x0000000412197981 */ /* 0x000ea2000c1e1900 */
[----:B0-----:R-:W-:-:S05]  /*01d0*/  IMAD.WIDE R20, R5, 0x4, R18 ;  /* 0x0000000405147825 */ /* 0x001fca00078e0212 */
[----:B------:R0:W5:Y:S01]  /*01e0*/  LDG.E R24, desc[UR4][R20.64] ;  /* 0x0000000414187981 */ /* 0x000162000c1e1900 */
[----:B------:R-:W-:-:S04]  /*01f0*/  IMAD.WIDE R16, R5, 0x4, R20 ;  /* 0x0000000405107825 */ /* 0x000fc800078e0214 */
[C---:B------:R-:W-:Y:S02]  /*0200*/  IMAD.WIDE R2, R5.reuse, 0x4, R16 ;  /* 0x0000000405027825 */ /* 0x040fe400078e0210 */
[----:B------:R-:W3:Y:S02]  /*0210*/  LDG.E R17, desc[UR4][R16.64] ;  /* 0x0000000410117981 */ /* 0x000ee4000c1e1900 */
[C---:B------:R-:W-:Y:S02]  /*0220*/  IMAD.WIDE R22, R5.reuse, 0x4, R2 ;  /* 0x0000000405167825 */ /* 0x040fe400078e0202 */
[----:B------:R1:W4:Y:S02]  /*0230*/  LDG.E R29, desc[UR4][R2.64] ;  /* 0x00000004021d7981 */ /* 0x000324000c1e1900 */
[C---:B0-----:R-:W-:Y:S02]  /*0240*/  IMAD.WIDE R20, R5.reuse, 0x4, R22 ;  /* 0x0000000405147825 */ /* 0x041fe400078e0216 */
[----:B------:R0:W4:Y:S04]  /*0250*/  LDG.E R16, desc[UR4][R22.64] ;  /* 0x0000000416107981 */ /* 0x000128000c1e1900 */
[----:B------:R0:W4:Y:S01]  /*0260*/  LDG.E R6, desc[UR4][R20.64] ;  /* 0x0000000414067981 */ /* 0x000122000c1e1900 */
[----:B-1----:R-:W-:-:S05]  /*0270*/  IMAD.WIDE R2, R5, 0x4, R20 ;  /* 0x0000000405027825 */ /* 0x002fca00078e0214 */
[----:B------:R1:W4:Y:S01]  /*0280*/  LDG.E R19, desc[UR4][R2.64] ;  /* 0x0000000402137981 */ /* 0x000322000c1e1900 */
[----:B------:R-:W-:-:S05]  /*0290*/  IMAD.WIDE R26, R5, 0x4, R2 ;  /* 0x00000004051a7825 */ /* 0x000fca00078e0202 */
[----:B------:R5:W4:Y:S01]  /*02a0*/  LDG.E R18, desc[UR4][R26.64] ;  /* 0x000000041a127981 */ /* 0x000b22000c1e1900 */
[----:B0-----:R-:W-:-:S04]  /*02b0*/  IMAD.WIDE R22, R7, 0x4, R12 ;  /* 0x0000000407167825 */ /* 0x001fc800078e020c */
[----:B------:R-:W-:-:S04]  /*02c0*/  IMAD.WIDE R20, R5, 0x4, R22 ;  /* 0x0000000405147825 */ /* 0x000fc800078e0216 */
[C---:B-1----:R-:W-:Y:S01]  /*02d0*/  IMAD.WIDE R2, R5.reuse, 0x4, R20 ;  /* 0x0000000405027825 */ /* 0x042fe200078e0214 */
[----:B------:R-:W-:Y:S02]  /*02e0*/  LEA R7, R5, R7, 0x3 ;  /* 0x0000000705077211 */ /* 0x000fe400078e18ff */
[----:B--2---:R-:W-:-:S05]  /*02f0*/  IADD3 R28, PT, PT, R25, R28, RZ ;  /* 0x0000001c191c7210 */ /* 0x004fca0007ffe0ff */
[----:B------:R0:W-:Y:S01]  /*0300*/  STG.E desc[UR4][R22.64], R28 ;  /* 0x0000001c16007986 */ /* 0x0001e2000c101904 */
[----:B-----5:R-:W-:Y:S01]  /*0310*/  IADD3 R26, PT, PT, R24, R28, RZ ;  /* 0x0000001c181a7210 */ /* 0x020fe20007ffe0ff */
[----:B0-----:R-:W-:-:S03]  /*0320*/  IMAD.WIDE R22, R5, 0x4, R2 ;  /* 0x0000000405167825 */ /* 0x001fc600078e0202 */
[----:B---3--:R-:W-:Y:S01]  /*0330*/  IADD3 R17, PT, PT, R17, R26, RZ ;  /* 0x0000001a11117210 */ /* 0x008fe20007ffe0ff */
[----:B------:R0:W-:Y:S03]  /*0340*/  STG.E desc[UR4][R20.64], R26 ;  /* 0x0000001a14007986 */ /* 0x0001e6000c101904 */
[----:B----4-:R-:W-:Y:S01]  /*0350*/  IADD3 R29, PT, PT, R29, R17, RZ ;  /* 0x000000111d1d7210 */ /* 0x010fe20007ffe0ff */
[----:B------:R-:W-:Y:S01]  /*0360*/  IMAD.WIDE R24, R5, 0x4, R22 ;  /* 0x0000000405187825 */ /* 0x000fe200078e0216 */
[----:B------:R1:W-:Y:S02]  /*0370*/  STG.E desc[UR4][R2.64], R17 ;  /* 0x0000001102007986 */ /* 0x0003e4000c101904 */
[----:B------:R-:W-:Y:S01]  /*0380*/  IADD3 R27, PT, PT, R16, R29, RZ ;  /* 0x0000001d101b7210 */ /* 0x000fe20007ffe0ff */
[----:B0-----:R-:W-:-:S03]  /*0390*/  IMAD.WIDE R20, R7, 0x4, R14 ;  /* 0x0000000407147825 */ /* 0x001fc600078e020e */
[----:B------:R-:W-:Y:S01]  /*03a0*/  IADD3 R6, PT, PT, R6, R27, RZ ;  /* 0x0000001b06067210 */ /* 0x000fe20007ffe0ff */
[----:B-1----:R-:W-:Y:S01]  /*03b0*/  IMAD.WIDE R16, R5, 0x4, R24 ;  /* 0x0000000405107825 */ /* 0x002fe200078e0218 */
[----:B------:R0:W-:Y:S02]  /*03c0*/  STG.E desc[UR4][R22.64], R29 ;  /* 0x0000001d16007986 */ /* 0x0001e4000c101904 */
[----:B------:R-:W-:Y:S01]  /*03d0*/  IADD3 R19, PT, PT, R19, R6, RZ ;  /* 0x0000000613137210 */ /* 0x000fe20007ffe0ff */
[C---:B------:R-:W-:Y:S01]  /*03e0*/  IMAD.WIDE R2, R5.reuse, 0x4, R16 ;  /* 0x0000000405027825 */ /* 0x040fe200078e0210 */
[----:B------:R1:W-:Y:S03]  /*03f0*/  STG.E desc[UR4][R24.64], R27 ;  /* 0x0000001b18007986 */ /* 0x0003e6000c101904 */
[----:B0-----:R-:W-:Y:S01]  /*0400*/  IMAD.WIDE R28, R5, 0x4, R20 ;  /* 0x00000004051c7825 */ /* 0x001fe200078e0214 */
[----:B------:R0:W-:Y:S01]  /*0410*/  STG.E desc[UR4][R16.64], R6 ;  /* 0x0000000610007986 */ /* 0x0001e2000c101904 */
[----:B-1----:R-:W-:-:S02]  /*0420*/  IADD3 R25, PT, PT, R18, R19, RZ ;  /* 0x0000001312197210 */ /* 0x002fc40007ffe0ff */
[C---:B------:R-:W-:Y:S01]  /*0430*/  IMAD.WIDE R26, R5.reuse, 0x4, R2 ;  /* 0x00000004051a7825 */ /* 0x040fe200078e0202 */
[----:B------:R1:W-:Y:S03]  /*0440*/  STG.E desc[UR4][R2.64], R19 ;  /* 0x0000001302007986 */ /* 0x0003e6000c101904 */
[C---:B0-----:R-:W-:Y:S01]  /*0450*/  IMAD.WIDE R16, R5.reuse, 0x4, R28 ;  /* 0x0000000405107825 */ /* 0x041fe200078e021c */
[----:B------:R0:W-:Y:S04]  /*0460*/  STG.E desc[UR4][R26.64], R25 ;  /* 0x000000191a007986 */ /* 0x0001e8000c101904 */
[----:B------:R2:W3:Y:S01]  /*0470*/  LDG.E R23, desc[UR4][R20.64] ;  /* 0x0000000414177981 */ /* 0x0004e2000c1e1900 */
[----:B-1----:R-:W-:-:S03]  /*0480*/  IMAD.WIDE R18, R5, 0x4, R16 ;  /* 0x0000000405127825 */ /* 0x002fc600078e0210 */
[----:B------:R-:W4:Y:S04]  /*0490*/  LDG.E R22, desc[UR4][R28.64] ;  /* 0x000000041c167981 */ /* 0x000f28000c1e1900 */
[----:B------:R1:W5:Y:S01]  /*04a0*/  LDG.E R24, desc[UR4][R16.64] ;  /* 0x0000000410187981 */ /* 0x000362000c1e1900 */
[----:B--2---:R-:W-:-:S03]  /*04b0*/  IMAD.WIDE R20, R5, 0x4, R18 ;  /* 0x0000000405147825 */ /* 0x004fc600078e0212 */
[----:B------:R-:W2:Y:S01]  /*04c0*/  LDG.E R18, desc[UR4][R18.64] ;  /* 0x0000000412127981 */ /* 0x000ea2000c1e1900 */
[----:B------:R-:W-:-:S03]  /*04d0*/  IMAD.WIDE R2, R5, 0x4, R20 ;  /* 0x0000000405027825 */ /* 0x000fc600078e0214 */
[----:B------:R1:W2:Y:S01]  /*04e0*/  LDG.E R6, desc[UR4][R20.64] ;  /* 0x0000000414067981 */ /* 0x0002a2000c1e1900 */
[----:B0-----:R-:W-:-:S03]  /*04f0*/  IMAD.WIDE R26, R5, 0x4, R2 ;  /* 0x00000004051a7825 */ /* 0x001fc600078e0202 */
[----:B------:R-:W2:Y:S01]  /*0500*/  LDG.E R3, desc[UR4][R2.64] ;  /* 0x0000000402037981 */ /* 0x000ea2000c1e1900 */
[----:B-1----:R-:W-:-:S05]  /*0510*/  IMAD.WIDE R16, R5, 0x4, R26 ;  /* 0x0000000405107825 */ /* 0x002fca00078e021a */
[----:B------:R0:W2:Y:S04]  /*0520*/  LDG.E R19, desc[UR4][R16.64] ;  /* 0x0000000410137981 */ /* 0x0000a8000c1e1900 */
[----:B------:R1:W2:Y:S01]  /*0530*/  LDG.E R2, desc[UR4][R26.64] ;  /* 0x000000041a027981 */ /* 0x0002a2000c1e1900 */
[----:B------:R-:W-:-:S04]  /*0540*/  IMAD.WIDE R20, R7, 0x4, R12 ;  /* 0x0000000407147825 */ /* 0x000fc800078e020c */
[----:B------:R-:W-:-:S04]  /*0550*/  IMAD.WIDE R28, R5, 0x4, R20 ;  /* 0x00000004051c7825 */ /* 0x000fc800078e0214 */
[C---:B0-----:R-:W-:Y:S01]  /*0560*/  IMAD.WIDE R16, R5.reuse, 0x4, R28 ;  /* 0x0000000405107825 */ /* 0x041fe200078e021c */
[----:B------:R-:W-:Y:S02]  /*0570*/  LEA R7, R5, R7, 0x3 ;  /* 0x0000000705077211 */ /* 0x000fe400078e18ff */
[----:B---3--:R-:W-:-:S04]  /*0580*/  IADD3 R23, PT, PT, R25, R23, RZ ;  /* 0x0000001719177210 */ /* 0x008fc80007ffe0ff */
[----:B----4-:R-:W-:Y:S01]  /*0590*/  IADD3 R25, PT, PT, R22, R23, RZ ;  /* 0x0000001716197210 */ /* 0x010fe20007ffe0ff */
[----:B------:R0:W-:Y:S03]  /*05a0*/  STG.E desc[UR4][R20.64], R23 ;  /* 0x0000001714007986 */ /* 0x0001e6000c101904 */
[----:B-----5:R-:W-:Y:S01]  /*05b0*/  IADD3 R24, PT, PT, R24, R25, RZ ;  /* 0x0000001918187210 */ /* 0x020fe20007ffe0ff */
[----:B0-----:R-:W-:-:S03]  /*05c0*/  IMAD.WIDE R22, R5, 0x4, R16 ;  /* 0x0000000405167825 */ /* 0x001fc600078e0210 */
[----:B--2---:R-:W-:Y:S01]  /*05d0*/  IADD3 R18, PT, PT, R18, R24, RZ ;  /* 0x0000001812127210 */ /* 0x004fe20007ffe0ff */
[----:B------:R-:W-:Y:S01]  /*05e0*/  STG.E desc[UR4][R28.64], R25 ;  /* 0x000000191c007986 */ /* 0x000fe2000c101904 */
[----:B-1----:R-:W-:-:S03]  /*05f0*/  IMAD.WIDE R26, R5, 0x4, R22 ;  /* 0x00000004051a7825 */ /* 0x002fc600078e0216 */
[----:B------:R0:W-:Y:S01]  /*0600*/  STG.E desc[UR4][R16.64], R24 ;  /* 0x0000001810007986 */ /* 0x0001e2000c101904 */
[----:B------:R-:W-:Y:S01]  /*0610*/  IADD3 R6, PT, PT, R6, R18, RZ ;  /* 0x0000001206067210 */ /* 0x000fe20007ffe0ff */
[----:B------:R-:W-:-:S03]  /*0620*/  IMAD.WIDE R20, R7, 0x4, R14 ;  /* 0x0000000407147825 */ /* 0x000fc600078e020e */
[----:B------:R-:W-:Y:S01]  /*0630*/  IADD3 R3, PT, PT, R3, R6, RZ ;  /* 0x0000000603037210 */ /* 0x000fe20007ffe0ff */
[----:B------:R-:W-:Y:S01]  /*0640*/  STG.E desc[UR4][R22.64], R18 ;  /* 0x0000001216007986 */ /* 0x000fe2000c101904 */
[----:B0-----:R-:W-:-:S03]  /*0650*/  IMAD.WIDE R24, R5, 0x4, R26 ;  /* 0x0000000405187825 */ /* 0x001fc600078e021a */
[----:B------:R0:W-:Y:S01]  /*0660*/  STG.E desc[UR4][R26.64], R6 ;  /* 0x000000061a007986 */ /* 0x0001e2000c101904 */
[----:B------:R-:W-:-:S04]  /*0670*/  IMAD.WIDE R28, R5, 0x4, R20 ;  /* 0x00000004051c7825 */ /* 0x000fc800078e0214 */
[----:B------:R-:W-:Y:S01]  /*0680*/  IMAD.WIDE R16, R5, 0x4, R24 ;  /* 0x0000000405107825 */ /* 0x000fe200078e0218 */
[----:B------:R1:W-:Y:S01]  /*0690*/  STG.E desc[UR4][R24.64], R3 ;  /* 0x0000000318007986 */ /* 0x0003e2000c101904 */
[----:B0-----:R-:W-:-:S04]  /*06a0*/  IADD3 R6, PT, PT, R2, R3, RZ ;  /* 0x0000000302067210 */ /* 0x001fc80007ffe0ff */
[----:B------:R-:W-:Y:S01]  /*06b0*/  IADD3 R19, PT, PT, R19, R6, RZ ;  /* 0x0000000613137210 */ /* 0x000fe20007ffe0ff */
[----:B-1----:R-:W-:-:S04]  /*06c0*/  IMAD.WIDE R2, R5, 0x4, R28 ;  /* 0x0000000405027825 */ /* 0x002fc800078e021c */
[C---:B------:R-:W-:Y:S01]  /*06d0*/  IMAD.WIDE R24, R5.reuse, 0x4, R16 ;  /* 0x0000000405187825 */ /* 0x040fe200078e0210 */
[----:B------:R0:W-:Y:S04]  /*06e0*/  STG.E desc[UR4][R16.64], R6 ;  /* 0x0000000610007986 */ /* 0x0001e8000c101904 */
[----:B------:R1:W-:Y:S04]  /*06f0*/  STG.E desc[UR4][R24.64], R19 ;  /* 0x0000001318007986 */ /* 0x0003e8000c101904 */
[----:B------:R2:W3:Y:S01]  /*0700*/  LDG.E R23, desc[UR4][R20.64] ;  /* 0x0000000414177981 */ /* 0x0004e2000c1e1900 */
[----:B0-----:R-:W-:-:S03]  /*0710*/  IMAD.WIDE R16, R5, 0x4, R2 ;  /* 0x0000000405107825 */ /* 0x001fc600078e0202 */
[----:B------:R-:W4:Y:S04]  /*0720*/  LDG.E R18, desc[UR4][R28.64] ;  /* 0x000000041c127981 */ /* 0x000f28000c1e1900 */
[----:B------:R-:W5:Y:S01]  /*0730*/  LDG.E R2, desc[UR4][R2.64] ;  /* 0x0000000402027981 */ /* 0x000f62000c1e1900 */
[----:B------:R-:W-:-:S04]  /*0740*/  IMAD.WIDE R26, R5, 0x4, R16 ;  /* 0x00000004051a7825 */ /* 0x000fc800078e0210 */
[C---:B-1----:R-:W-:Y:S02]  /*0750*/  IMAD.WIDE R24, R5.reuse, 0x4, R26 ;  /* 0x0000000405187825 */ /* 0x042fe400078e021a */
[----:B------:R-:W5:Y:S04]  /*0760*/  LDG.E R26, desc[UR4][R26.64] ;  /* 0x000000041a1a7981 */ /* 0x000f68000c1e1900 */
[----:B------:R0:W5:Y:S01]  /*0770*/  LDG.E R3, desc[UR4][R16.64] ;  /* 0x0000000410037981 */ /* 0x000162000c1e1900 */
[----:B--2---:R-:W-:-:S03]  /*0780*/  IMAD.WIDE R20, R5, 0x4, R24 ;  /* 0x0000000405147825 */ /* 0x004fc600078e0218 */
[----:B------:R1:W2:Y:S01]  /*0790*/  LDG.E R22, desc[UR4][R24.64] ;  /* 0x0000000418167981 */ /* 0x0002a2000c1e1900 */
[----:B0-----:R-:W-:-:S03]  /*07a0*/  IMAD.WIDE R16, R5, 0x4, R20 ;  /* 0x0000000405107825 */ /* 0x001fc600078e0214 */
[----:B------:R-:W2:Y:S04]  /*07b0*/  LDG.E R20, desc[UR4][R20.64] ;  /* 0x0000000414147981 */ /* 0x000ea8000c1e1900 */
[----:B------:R0:W2:Y:S01]  /*07c0*/  LDG.E R6, desc[UR4][R16.64] ;  /* 0x0000000410067981 */ /* 0x0000a2000c1e1900 */
[----:B------:R-:W-:-:S04]  /*07d0*/  IMAD.WIDE R28, R7, 0x4, R12 ;  /* 0x00000004071c7825 */ /* 0x000fc800078e020c */
[----:B-1----:R-:W-:-:S04]  /*07e0*/  IMAD.WIDE R24, R5, 0x4, R28 ;  /* 0x0000000405187825 */ /* 0x002fc800078e021c */
[----:B0-----:R-:W-:Y:S01]  /*07f0*/  IMAD.WIDE R16, R5, 0x4, R24 ;  /* 0x0000000405107825 */ /* 0x001fe200078e0218 */
[----:B---3--:R-:W-:-:S04]  /*0800*/  IADD3 R23, PT, PT, R19, R23, RZ ;  /* 0x0000001713177210 */ /* 0x008fc80007ffe0ff */
[----:B----4-:R-:W-:Y:S01]  /*0810*/  IADD3 R27, PT, PT, R18, R23, RZ ;  /* 0x00000017121b7210 */ /* 0x010fe20007ffe0ff */
[C---:B------:R-:W-:Y:S01]  /*0820*/  IMAD.WIDE R18, R5.reuse, 0x4, R16 ;  /* 0x0000000405127825 */ /* 0x040fe200078e0210 */
[----:B------:R5:W-:Y:S04]  /*0830*/  STG.E desc[UR4][R28.64], R23 ;  /* 0x000000171c007986 */ /* 0x000be8000c101904 */
[----:B------:R0:W-:Y:S01]  /*0840*/  STG.E desc[UR4][R24.64], R27 ;  /* 0x0000001b18007986 */ /* 0x0001e2000c101904 */
[----:B-----5:R-:W-:Y:S02]  /*0850*/  IADD3 R23, PT, PT, R2, R27, RZ ;  /* 0x0000001b02177210 */ /* 0x020fe40007ffe0ff */
[C---:B------:R-:W-:Y:S01]  /*0860*/  LEA R2, R5.reuse, R7, 0x3 ;  /* 0x0000000705027211 */ /* 0x040fe200078e18ff */
[----:B0-----:R-:W-:Y:S01]  /*0870*/  IMAD.WIDE R24, R5, 0x4, R18 ;  /* 0x0000000405187825 */ /* 0x001fe200078e0212 */
[----:B------:R-:W-:Y:S01]  /*0880*/  IADD3 R3, PT, PT, R3, R23, RZ ;  /* 0x0000001703037210 */ /* 0x000fe20007ffe0ff */
[----:B------:R0:W-:Y:S03]  /*0890*/  STG.E desc[UR4][R16.64], R23 ;  /* 0x0000001710007986 */ /* 0x0001e6000c101904 */
[----:B------:R-:W-:Y:S01]  /*08a0*/  IADD3 R21, PT, PT, R26, R3, RZ ;  /* 0x000000031a157210 */ /* 0x000fe20007ffe0ff */
[----:B------:R-:W-:-:S03]  /*08b0*/  IMAD.WIDE R26, R5, 0x4, R24 ;  /* 0x00000004051a7825 */ /* 0x000fc600078e0218 */
[----:B--2---:R-:W-:Y:S01]  /*08c0*/  IADD3 R7, PT, PT, R22, R21, RZ ;  /* 0x0000001516077210 */ /* 0x004fe20007ffe0ff */
[----:B------:R1:W-:Y:S01]  /*08d0*/  STG.E desc[UR4][R18.64], R3 ;  /* 0x0000000312007986 */ /* 0x0003e2000c101904 */
[----:B0-----:R-:W-:-:S03]  /*08e0*/  IMAD.WIDE R16, R2, 0x4, R14 ;  /* 0x0000000402107825 */ /* 0x001fc600078e020e */
[----:B------:R0:W-:Y:S01]  /*08f0*/  STG.E desc[UR4][R24.64], R21 ;  /* 0x0000001518007986 */ /* 0x0001e2000c101904 */
[----:B------:R-:W-:Y:S01]  /*0900*/  IMAD.WIDE R28, R5, 0x4, R26 ;  /* 0x00000004051c7825 */ /* 0x000fe200078e021a */
[----:B-1----:R-:W-:-:S03]  /*0910*/  IADD3 R3, PT, PT, R20, R7, RZ ;  /* 0x0000000714037210 */ /* 0x002fc60007ffe0ff */
[----:B0-----:R-:W-:Y:S01]  /*0920*/  IMAD.WIDE R20, R5, 0x4, R16 ;  /* 0x0000000405147825 */ /* 0x001fe200078e0210 */
[----:B------:R-:W-:-:S03]  /*0930*/  IADD3 R19, PT, PT, R6, R3, RZ ;  /* 0x0000000306137210 */ /* 0x000fc60007ffe0ff */
[C---:B------:R-:W-:Y:S01]  /*0940*/  IMAD.WIDE R22, R5.reuse, 0x4, R28 ;  /* 0x0000000405167825 */ /* 0x040fe200078e021c */
[----:B------:R-:W-:Y:S03]  /*0950*/  STG.E desc[UR4][R26.64], R7 ;  /* 0x000000071a007986 */ /* 0x000fe6000c101904 */
[C---:B------:R-:W-:Y:S01]  /*0960*/  IMAD.WIDE R24, R5.reuse, 0x4, R20 ;  /* 0x0000000405187825 */ /* 0x040fe200078e0214 */
[----:B------:R-:W-:Y:S04]  /*0970*/  STG.E desc[UR4][R28.64], R3 ;  /* 0x000000031c007986 */ /* 0x000fe8000c101904 */
[----:B------:R0:W-:Y:S04]  /*0980*/  STG.E desc[UR4][R22.64], R19 ;  /* 0x0000001316007986 */ /* 0x0001e8000c101904 */
[----:B------:R1:W2:Y:S04]  /*0990*/  LDG.E R18, desc[UR4][R16.64] ;  /* 0x0000000410127981 */ /* 0x0002a8000c1e1900 */
[----:B------:R-:W3:Y:S01]  /*09a0*/  LDG.E R20, desc[UR4][R20.64] ;  /* 0x0000000414147981 */ /* 0x000ee2000c1e1900 */
[----:B0-----:R-:W-:-:S03]  /*09b0*/  IMAD.WIDE R22, R5, 0x4, R24 ;  /* 0x0000000405167825 */ /* 0x001fc600078e0218 */
[----:B------:R-:W4:Y:S01]  /*09c0*/  LDG.E R24, desc[UR4][R24.64] ;  /* 0x0000000418187981 */ /* 0x000f22000c1e1900 */
[----:B------:R-:W-:-:S03]  /*09d0*/  IMAD.WIDE R6, R5, 0x4, R22 ;  /* 0x0000000405067825 */ /* 0x000fc600078e0216 */
[----:B------:R0:W5:Y:S01]  /*09e0*/  LDG.E R3, desc[UR4][R22.64] ;  /* 0x0000000416037981 */ /* 0x000162000c1e1900 */
[----:B-1----:R-:W-:-:S03]  /*09f0*/  IMAD.WIDE R16, R5, 0x4, R6 ;  /* 0x0000000405107825 */ /* 0x002fc600078e0206 */
[----:B------:R-:W5:Y:S01]  /*0a00*/  LDG.E R6, desc[UR4][R6.64] ;  /* 0x0000000406067981 */ /* 0x000f62000c1e1900 */
[----:B------:R-:W-:-:S03]  /*0a10*/  IMAD.WIDE R26, R5, 0x4, R16 ;  /* 0x00000004051a7825 */ /* 0x000fc600078e0210 */
[----:B------:R1:W5:Y:S01]  /*0a20*/  LDG.E R7, desc[UR4][R16.64] ;  /* 0x0000000410077981 */ /* 0x000362000c1e1900 */
[----:B------:R-:W-:-:S03]  /*0a30*/  IMAD.WIDE R28, R5, 0x4, R26 ;  /* 0x00000004051c7825 */ /* 0x000fc600078e021a */
[----:B------:R2:W5:Y:S04]  /*0a40*/  LDG.E R26, desc[UR4][R26.64] ;  /* 0x000000041a1a7981 */ /* 0x000568000c1e1900 */
[----:B------:R3:W5:Y:S01]  /*0a50*/  LDG.E R28, desc[UR4][R28.64] ;  /* 0x000000041c1c7981 */ /* 0x000762000c1e1900 */
[----:B0-----:R-:W-:-:S04]  /*0a60*/  IMAD.WIDE R22, R2, 0x4, R12 ;  /* 0x0000000402167825 */ /* 0x001fc800078e020c */
[----:B-1----:R-:W-:Y:S01]  /*0a70*/  IMAD.WIDE R16, R5, 0x4, R22 ;  /* 0x0000000405107825 */ /* 0x002fe200078e0216 */
[----:B------:R-:W-:-:S04]  /*0a80*/  IADD3 R4, PT, PT, R4, 0x4, RZ ;  /* 0x0000000404047810 */ /* 0x000fc80007ffe0ff */
[----:B------:R-:W-:Y:S02]  /*0a90*/  ISETP.GE.AND P1, PT, R4, -0x3, PT ;  /* 0xfffffffd0400780c */ /* 0x000fe40003f26270 */
[----:B--2---:R-:W-:Y:S01]  /*0aa0*/  IADD3 R27, PT, PT, R19, R18, RZ ;  /* 0x00000012131b7210 */ /* 0x004fe20007ffe0ff */
[----:B------:R-:W-:-:S03]  /*0ab0*/  IMAD.WIDE R18, R5, 0x4, R16 ;  /* 0x0000000405127825 */ /* 0x000fc600078e0210 */
[----:B---3--:R-:W-:Y:S01]  /*0ac0*/  IADD3 R29, PT, PT, R20, R27, RZ ;  /* 0x0000001b141d7210 */ /* 0x008fe20007ffe0ff */
[----:B------:R-:W-:Y:S01]  /*0ad0*/  STG.E desc[UR4][R22.64], R27 ;  /* 0x0000001b16007986 */ /* 0x000fe2000c101904 */
[----:B------:R-:W-:-:S03]  /*0ae0*/  IMAD.WIDE R20, R5, 0x4, R18 ;  /* 0x0000000405147825 */ /* 0x000fc600078e0212 */
[----:B------:R4:W-:Y:S02]  /*0af0*/  STG.E desc[UR4][R16.64], R29 ;  /* 0x0000001d10007986 */ /* 0x0009e4000c101904 */
[----:B----4-:R-:W-:Y:S01]  /*0b00*/  IADD3 R29, PT, PT, R24, R29, RZ ;  /* 0x0000001d181d7210 */ /* 0x010fe20007ffe0ff */
[----:B------:R-:W-:-:S03]  /*0b10*/  IMAD.WIDE R24, R5, 0x4, R20 ;  /* 0x0000000405187825 */ /* 0x000fc600078e0214 */
[----:B-----5:R-:W-:Y:S01]  /*0b20*/  IADD3 R3, PT, PT, R3, R29, RZ ;  /* 0x0000001d03037210 */ /* 0x020fe20007ffe0ff */
[----:B------:R-:W-:-:S03]  /*0b30*/  IMAD.WIDE R16, R5, 0x4, R24 ;  /* 0x0000000405107825 */ /* 0x000fc600078e0218 */
[----:B------:R-:W-:Y:S01]  /*0b40*/  IADD3 R6, PT, PT, R6, R3, RZ ;  /* 0x0000000306067210 */ /* 0x000fe20007ffe0ff */
[----:B------:R0:W-:Y:S03]  /*0b50*/  STG.E desc[UR4][R18.64], R29 ;  /* 0x0000001d12007986 */ /* 0x0001e6000c101904 */
[----:B------:R-:W-:Y:S01]  /*0b60*/  IADD3 R7, PT, PT, R7, R6, RZ ;  /* 0x0000000607077210 */ /* 0x000fe20007ffe0ff */
[C---:B------:R-:W-:Y:S01]  /*0b70*/  IMAD.WIDE R22, R5.reuse, 0x4, R16 ;  /* 0x0000000405167825 */ /* 0x040fe200078e0210 */
[----:B------:R-:W-:Y:S02]  /*0b80*/  STG.E desc[UR4][R20.64], R3 ;  /* 0x0000000314007986 */ /* 0x000fe4000c101904 */
[----:B0-----:R-:W-:Y:S01]  /*0b90*/  IADD3 R19, PT, PT, R26, R7, RZ ;  /* 0x000000071a137210 */ /* 0x001fe20007ffe0ff */
[----:B------:R-:W-:Y:S01]  /*0ba0*/  IMAD.WIDE R26, R5, 0x4, R22 ;  /* 0x00000004051a7825 */ /* 0x000fe200078e0216 */
[----:B------:R-:W-:Y:S02]  /*0bb0*/  STG.E desc[UR4][R24.64], R6 ;  /* 0x0000000618007986 */ /* 0x000fe4000c101904 */
[----:B------:R-:W-:-:S02]  /*0bc0*/  IADD3 R28, PT, PT, R28, R19, RZ ;  /* 0x000000131c1c7210 */ /* 0x000fc40007ffe0ff */
[----:B------:R0:W-:Y:S04]  /*0bd0*/  STG.E desc[UR4][R16.64], R7 ;  /* 0x0000000710007986 */ /* 0x0001e8000c101904 */
[----:B------:R1:W-:Y:S04]  /*0be0*/  STG.E desc[UR4][R22.64], R19 ;  /* 0x0000001316007986 */ /* 0x0003e8000c101904 */
[----:B------:R1:W-:Y:S01]  /*0bf0*/  STG.E desc[UR4][R26.64], R28 ;  /* 0x0000001c1a007986 */ /* 0x0003e2000c101904 */
[----:B0-----:R-:W-:Y:S01]  /*0c00*/  LEA R7, R5, R2, 0x3 ;  /* 0x0000000205077211 */ /* 0x001fe200078e18ff */
[----:B------:R-:W-:Y:S06]  /*0c10*/  @!P1 BRA `(.L_x_2) ;  /* 0xfffffff400649947 */ /* 0x000fec000383ffff */
.L_x_1:
[----:B------:R-:W-:-:S04]  /*0c20*/  IADD3 R2, PT, PT, -R4, RZ, RZ ;  /* 0x000000ff04027210 */ /* 0x000fc80007ffe1ff */
[----:B------:R-:W-:-:S13]  /*0c30*/  ISETP.GT.AND P1, PT, R2, 0x1, PT ;  /* 0x000000010200780c */ /* 0x000fda0003f24270 */
[----:B------:R-:W-:Y:S05]  /*0c40*/  @!P1 BRA `(.L_x_3) ;  /* 0x00000004005c9947 */ /* 0x000fea0003800000 */
[----:B-1----:R-:W0:Y:S08]  /*0c50*/  LDC.64 R18, c[0x0][0x380] ;  /* 0x0000e000ff127b82 */ /* 0x002e300000000a00 */
[----:B------:R-:W1:Y:S01]  /*0c60*/  LDC R2, c[0x0][0x398] ;  /* 0x0000e600ff027b82 */ /* 0x000e620000000800 */
[----:B0-----:R-:W-:-:S04]  /*0c70*/  IMAD.WIDE R24, R7, 0x4, R18 ;  /* 0x0000000407187825 */ /* 0x001fc800078e0212 */
[C---:B-1----:R-:W-:Y:S02]  /*0c80*/  IMAD.WIDE R26, R2.reuse, 0x4, R24 ;  /* 0x00000004021a7825 */ /* 0x042fe400078e0218 */
[----:B------:R-:W2:Y:S02]  /*0c90*/  LDG.E R25, desc[UR4][R24.64] ;  /* 0x0000000418197981 */ /* 0x000ea4000c1e1900 */
[C---:B------:R-:W-:Y:S02]  /*0ca0*/  IMAD.WIDE R20, R2.reuse, 0x4, R26 ;  /* 0x0000000402147825 */ /* 0x040fe400078e021a */
[----:B------:R-:W5:Y:S04]  /*0cb0*/  LDG.E R17, desc[UR4][R26.64] ;  /* 0x000000041a117981 */ /* 0x000f68000c1e1900 */
[----:B------:R0:W3:Y:S01]  /*0cc0*/  LDG.E R16, desc[UR4][R20.64] ;  /* 0x0000000414107981 */ /* 0x0000e2000c1e1900 */
[----:B------:R-:W-:-:S04]  /*0cd0*/  IMAD.WIDE R12, R2, 0x4, R20 ;  /* 0x00000004020c7825 */ /* 0x000fc800078e0214 */
[C---:B------:R-:W-:Y:S02]  /*0ce0*/  IMAD.WIDE R22, R2.reuse, 0x4, R12 ;  /* 0x0000000402167825 */ /* 0x040fe400078e020c */
[----:B------:R-:W4:Y:S02]  /*0cf0*/  LDG.E R12, desc[UR4][R12.64] ;  /* 0x000000040c0c7981 */ /* 0x000f24000c1e1900 */
[C---:B------:R-:W-:Y:S02]  /*0d00*/  IMAD.WIDE R14, R2.reuse, 0x4, R22 ;  /* 0x00000004020e7825 */ /* 0x040fe400078e0216 */
[----:B------:R1:W4:Y:S04]  /*0d10*/  LDG.E R6, desc[UR4][R22.64] ;  /* 0x0000000416067981 */ /* 0x000328000c1e1900 */
[----:B------:R1:W4:Y:S01]  /*0d20*/  LDG.E R5, desc[UR4][R14.64] ;  /* 0x000000040e057981 */ /* 0x000322000c1e1900 */
[----:B0-----:R-:W-:-:S05]  /*0d30*/  IMAD.WIDE R20, R2, 0x4, R14 ;  /* 0x0000000402147825 */ /* 0x001fca00078e020e */
[----:B------:R0:W4:Y:S01]  /*0d40*/  LDG.E R3, desc[UR4][R20.64] ;  /* 0x0000000414037981 */ /* 0x000122000c1e1900 */
[----:B-1----:R-:W1:Y:S01]  /*0d50*/  LDC.64 R22, c[0x0][0x388] ;  /* 0x0000e200ff167b82 */ /* 0x002e620000000a00 */
[----:B------:R-:W-:-:S05]  /*0d60*/  IMAD.WIDE R14, R2, 0x4, R20 ;  /* 0x00000004020e7825 */ /* 0x000fca00078e0214 */
[----:B------:R5:W4:Y:S01]  /*0d70*/  LDG.E R13, desc[UR4][R14.64] ;  /* 0x000000040e0d7981 */ /* 0x000b22000c1e1900 */
[----:B-1----:R-:W-:-:S04]  /*0d80*/  IMAD.WIDE R26, R7, 0x4, R22 ;  /* 0x00000004071a7825 */ /* 0x002fc800078e0216 */
[C---:B0-----:R-:W-:Y:S01]  /*0d90*/  IMAD.WIDE R20, R2.reuse, 0x4, R26 ;  /* 0x0000000402147825 */ /* 0x041fe200078e021a */
[----:B------:R-:W-:-:S05]  /*0da0*/  LEA R7, R2, R7, 0x3 ;  /* 0x0000000702077211 */ /* 0x000fca00078e18ff */
[----:B------:R-:W-:Y:S01]  /*0db0*/  IMAD.WIDE R18, R7, 0x4, R18 ;  /* 0x0000000407127825 */ /* 0x000fe200078e0212 */
[----:B--2---:R-:W-:-:S03]  /*0dc0*/  IADD3 R28, PT, PT, R28, R25, RZ ;  /* 0x000000191c1c7210 */ /* 0x004fc60007ffe0ff */
[----:B------:R-:W-:Y:S01]  /*0dd0*/  IMAD.WIDE R24, R2, 0x4, R20 ;  /* 0x0000000402187825 */ /* 0x000fe200078e0214 */
[----:B-----5:R-:W-:-:S03]  /*0de0*/  IADD3 R17, PT, PT, R17, R28, RZ ;  /* 0x0000001c11117210 */ /* 0x020fc60007ffe0ff */
[----:B------:R-:W-:Y:S01]  /*0df0*/  IMAD.WIDE R14, R2, 0x4, R24 ;  /* 0x00000004020e7825 */ /* 0x000fe200078e0218 */
[----:B------:R-:W-:Y:S01]  /*0e00*/  STG.E desc[UR4][R26.64], R28 ;  /* 0x0000001c1a007986 */ /* 0x000fe2000c101904 */
[----:B---3--:R-:W-:-:S03]  /*0e10*/  IADD3 R29, PT, PT, R16, R17, RZ ;  /* 0x00000011101d7210 */ /* 0x008fc60007ffe0ff */
[----:B------:R0:W-:Y:S01]  /*0e20*/  STG.E desc[UR4][R20.64], R17 ;  /* 0x0000001114007986 */ /* 0x0001e2000c101904 */
[----:B----4-:R-:W-:-:S03]  /*0e30*/  IADD3 R12, PT, PT, R12, R29, RZ ;  /* 0x0000001d0c0c7210 */ /* 0x010fc60007ffe0ff */
[----:B------:R1:W-:Y:S01]  /*0e40*/  STG.E desc[UR4][R24.64], R29 ;  /* 0x0000001d18007986 */ /* 0x0003e2000c101904 */
[----:B0-----:R-:W-:Y:S01]  /*0e50*/  IMAD.WIDE R16, R2, 0x4, R14 ;  /* 0x0000000402107825 */ /* 0x001fe200078e020e */
[----:B------:R-:W-:Y:S02]  /*0e60*/  IADD3 R20, PT, PT, R6, R12, RZ ;  /* 0x0000000c06147210 */ /* 0x000fe40007ffe0ff */
[----:B------:R0:W-:Y:S01]  /*0e70*/  STG.E desc[UR4][R14.64], R12 ;  /* 0x0000000c0e007986 */ /* 0x0001e2000c101904 */
[C---:B-1----:R-:W-:Y:S01]  /*0e80*/  IMAD.WIDE R28, R2.reuse, 0x4, R16 ;  /* 0x00000004021c7825 */ /* 0x042fe200078e0210 */
[----:B------:R-:W-:Y:S02]  /*0e90*/  IADD3 R6, PT, PT, R5, R20, RZ ;  /* 0x0000001405067210 */ /* 0x000fe40007ffe0ff */
[----:B------:R1:W-:Y:S01]  /*0ea0*/  STG.E desc[UR4][R16.64], R20 ;  /* 0x0000001410007986 */ /* 0x0003e2000c101904 */
[----:B0-----:R-:W-:Y:S01]  /*0eb0*/  IMAD.WIDE R14, R2, 0x4, R18 ;  /* 0x00000004020e7825 */ /* 0x001fe200078e0212 */
[----:B------:R-:W-:-:S03]  /*0ec0*/  IADD3 R3, PT, PT, R3, R6, RZ ;  /* 0x0000000603037210 */ /* 0x000fc60007ffe0ff */
[----:B------:R-:W-:Y:S01]  /*0ed0*/  IMAD.WIDE R26, R2, 0x4, R28 ;  /* 0x00000004021a7825 */ /* 0x000fe200078e021c */
[----:B------:R-:W-:-:S03]  /*0ee0*/  IADD3 R13, PT, PT, R13, R3, RZ ;  /* 0x000000030d0d7210 */ /* 0x000fc60007ffe0ff */
[C---:B-1----:R-:W-:Y:S01]  /*0ef0*/  IMAD.WIDE R20, R2.reuse, 0x4, R14 ;  /* 0x0000000402147825 */ /* 0x042fe200078e020e */
[----:B------:R-:W-:Y:S03]  /*0f00*/  STG.E desc[UR4][R28.64], R6 ;  /* 0x000000061c007986 */ /* 0x000fe6000c101904 */
[C---:B------:R-:W-:Y:S01]  /*0f10*/  IMAD.WIDE R24, R2.reuse, 0x4, R26 ;  /* 0x0000000402187825 */ /* 0x040fe200078e021a */
[----:B------:R0:W-:Y:S03]  /*0f20*/  STG.E desc[UR4][R26.64], R3 ;  /* 0x000000031a007986 */ /* 0x0001e6000c101904 */
[C---:B------:R-:W-:Y:S01]  /*0f30*/  IMAD.WIDE R16, R2.reuse, 0x4, R20 ;  /* 0x0000000402107825 */ /* 0x040fe200078e0214 */
[----:B------:R1:W-:Y:S04]  /*0f40*/  STG.E desc[UR4][R24.64], R13 ;  /* 0x0000000d18007986 */ /* 0x0003e8000c101904 */
[----:B------:R2:W3:Y:S04]  /*0f50*/  LDG.E R12, desc[UR4][R18.64] ;  /* 0x00000004120c7981 */ /* 0x0004e8000c1e1900 */
[----:B------:R-:W4:Y:S01]  /*0f60*/  LDG.E R14, desc[UR4][R14.64] ;  /* 0x000000040e0e7981 */ /* 0x000f22000c1e1900 */
[----:B--2---:R-:W-:-:S03]  /*0f70*/  IMAD.WIDE R18, R2, 0x4, R16 ;  /* 0x0000000402127825 */ /* 0x004fc600078e0210 */
[----:B------:R-:W2:Y:S04]  /*0f80*/  LDG.E R16, desc[UR4][R16.64] ;  /* 0x0000000410107981 */ /* 0x000ea8000c1e1900 */
[----:B------:R-:W5:Y:S01]  /*0f90*/  LDG.E R15, desc[UR4][R20.64] ;  /* 0x00000004140f7981 */ /* 0x000f62000c1e1900 */
[----:B0-----:R-:W-:-:S03]  /*0fa0*/  IMAD.WIDE R26, R2, 0x4, R18 ;  /* 0x00000004021a7825 */ /* 0x001fc600078e0212 */
[----:B------:R0:W2:Y:S01]  /*0fb0*/  LDG.E R5, desc[UR4][R18.64] ;  /* 0x0000000412057981 */ /* 0x0000a2000c1e1900 */
[----:B-1----:R-:W-:-:S03]  /*0fc0*/  IMAD.WIDE R24, R2, 0x4, R26 ;  /* 0x0000000402187825 */ /* 0x002fc600078e021a */
[----:B------:R4:W2:Y:S04]  /*0fd0*/  LDG.E R3, desc[UR4][R26.64] ;  /* 0x000000041a037981 */ /* 0x0008a8000c1e1900 */
[----:B------:R-:W2:Y:S01]  /*0fe0*/  LDG.E R6, desc[UR4][R24.64] ;  /* 0x0000000418067981 */ /* 0x000ea2000c1e1900 */
[----:B------:R-:W-:-:S06]  /*0ff0*/  IMAD.WIDE R28, R2, 0x4, R24 ;  /* 0x00000004021c7825 */ /* 0x000fcc00078e0218 */
[----:B------:R5:W2:Y:S01]  /*1000*/  LDG.E R28, desc[UR4][R28.64] ;  /* 0x000000041c1c7981 */ /* 0x000aa2000c1e1900 */
[----:B------:R-:W-:-:S04]  /*1010*/  IMAD.WIDE R22, R7, 0x4, R22 ;  /* 0x0000000407167825 */ /* 0x000fc800078e0216 */
[----:B0-----:R-:W-:-:S04]  /*1020*/  IMAD.WIDE R18, R2, 0x4, R22 ;  /* 0x0000000402127825 */ /* 0x001fc800078e0216 */
[C---:B------:R-:W-:Y:S01]  /*1030*/  IMAD.WIDE R20, R2.reuse, 0x4, R18 ;  /* 0x0000000402147825 */ /* 0x040fe200078e0212 */
[----:B------:R-:W-:Y:S02]  /*1040*/  PLOP3.LUT P0, PT, PT, PT, PT, 0x8, 0x80 ;  /* 0x000000000080781c */ /* 0x000fe40003f0e170 */
[----:B------:R-:W-:Y:S02]  /*1050*/  LEA R7, R2, R7, 0x3 ;  /* 0x0000000702077211 */ /* 0x000fe400078e18ff */
[----:B------:R-:W-:Y:S02]  /*1060*/  IADD3 R4, PT, PT, R4, 0x2, RZ ;  /* 0x0000000204047810 */ /* 0x000fe40007ffe0ff */
[----:B---3--:R-:W-:Y:S01]  /*1070*/  IADD3 R17, PT, PT, R13, R12, RZ ;  /* 0x0000000c0d117210 */ /* 0x008fe20007ffe0ff */
[----:B------:R-:W-:-:S03]  /*1080*/  IMAD.WIDE R12, R2, 0x4, R20 ;  /* 0x00000004020c7825 */ /* 0x000fc600078e0214 */
[----:B----4-:R-:W-:Y:S01]  /*1090*/  IADD3 R27, PT, PT, R14, R17, RZ ;  /* 0x000000110e1b7210 */ /* 0x010fe20007ffe0ff */
[----:B------:R0:W-:Y:S03]  /*10a0*/  STG.E desc[UR4][R22.64], R17 ;  /* 0x0000001116007986 */ /* 0x0001e6000c101904 */
[----:B-----5:R-:W-:Y:S01]  /*10b0*/  IADD3 R29, PT, PT, R15, R27, RZ ;  /* 0x0000001b0f1d7210 */ /* 0x020fe20007ffe0ff */
[----:B------:R-:W-:-:S03]  /*10c0*/  IMAD.WIDE R14, R2, 0x4, R12 ;  /* 0x00000004020e7825 */ /* 0x000fc600078e020c */
[----:B--2---:R-:W-:Y:S01]  /*10d0*/  IADD3 R26, PT, PT, R16, R29, RZ ;  /* 0x0000001d101a7210 */ /* 0x004fe20007ffe0ff */
[----:B0-----:R-:W-:-:S03]  /*10e0*/  IMAD.WIDE R16, R2, 0x4, R14 ;  /* 0x0000000402107825 */ /* 0x001fc600078e020e */
[----:B------:R-:W-:-:S04]  /*10f0*/  IADD3 R5, PT, PT, R5, R26, RZ ;  /* 0x0000001a05057210 */ /* 0x000fc80007ffe0ff */
[----:B------:R-:W-:Y:S01]  /*1100*/  IADD3 R3, PT, PT, R3, R5, RZ ;  /* 0x0000000503037210 */ /* 0x000fe20007ffe0ff */
[----:B------:R-:W-:-:S03]  /*1110*/  IMAD.WIDE R24, R2, 0x4, R16 ;  /* 0x0000000402187825 */ /* 0x000fc600078e0210 */
[----:B------:R-:W-:Y:S01]  /*1120*/  IADD3 R6, PT, PT, R6, R3, RZ ;  /* 0x0000000306067210 */ /* 0x000fe20007ffe0ff */
[----:B------:R0:W-:Y:S01]  /*1130*/  STG.E desc[UR4][R18.64], R27 ;  /* 0x0000001b12007986 */ /* 0x0001e2000c101904 */
[----:B------:R-:W-:Y:S02]  /*1140*/  IMAD.WIDE R22, R2, 0x4, R24 ;  /* 0x0000000402167825 */ /* 0x000fe400078e0218 */
[----:B------:R-:W-:Y:S01]  /*1150*/  IADD3 R28, PT, PT, R28, R6, RZ ;  /* 0x000000061c1c7210 */ /* 0x000fe20007ffe0ff */
[----:B------:R0:W-:Y:S04]  /*1160*/  STG.E desc[UR4][R20.64], R29 ;  /* 0x0000001d14007986 */ /* 0x0001e8000c101904 */
[----:B------:R0:W-:Y:S04]  /*1170*/  STG.E desc[UR4][R12.64], R26 ;  /* 0x0000001a0c007986 */ /* 0x0001e8000c101904 */
[----:B------:R0:W-:Y:S04]  /*1180*/  STG.E desc[UR4][R14.64], R5 ;  /* 0x000000050e007986 */ /* 0x0001e8000c101904 */
[----:B------:R0:W-:Y:S04]  /*1190*/  STG.E desc[UR4][R16.64], R3 ;  /* 0x0000000310007986 */ /* 0x0001e8000c101904 */
[----:B------:R0:W-:Y:S04]  /*11a0*/  STG.E desc[UR4][R24.64], R6 ;  /* 0x0000000618007986 */ /* 0x0001e8000c101904 */
[----:B------:R0:W-:Y:S02]  /*11b0*/  STG.E desc[UR4][R22.64], R28 ;  /* 0x0000001c16007986 */ /* 0x0001e4000c101904 */
.L_x_3:
[----:B------:R-:W-:-:S13]  /*11c0*/  ISETP.NE.OR P0, PT, R4, RZ, P0 ;  /* 0x000000ff0400720c */ /* 0x000fda0000705670 */
[----:B------:R-:W-:Y:S05]  /*11d0*/  @!P0 EXIT ;  /* 0x000000000000894d */ /* 0x000fea0003800000 */
.L_x_0:
[----:B012---:R-:W-:-:S05]  /*11e0*/  IMAD.WIDE R2, R7, 0x4, R8 ;  /* 0x0000000407027825 */ /* 0x007fca00078e0208 */
[----:B------:R-:W2:Y:S01]  /*11f0*/  LDG.E R13, desc[UR4][R2.64] ;  /* 0x00000004020d7981 */ /* 0x000ea2000c1e1900 */
[----:B---3--:R-:W-:-:S05]  /*1200*/  IMAD.WIDE R16, R0, 0x4, R2 ;  /* 0x0000000400107825 */ /* 0x008fca00078e0202 */
[----:B------:R-:W3:Y:S01]  /*1210*/  LDG.E R29, desc[UR4][R16.64] ;  /* 0x00000004101d7981 */ /* 0x000ee2000c1e1900 */
[----:B------:R-:W-:-:S04]  /*1220*/  IMAD.WIDE R14, R0, 0x4, R16 ;  /* 0x00000004000e7825 */ /* 0x000fc800078e0210 */
[C---:B------:R-:W-:Y:S02]  /*1230*/  IMAD.WIDE R24, R0.reuse, 0x4, R14 ;  /* 0x0000000400187825 */ /* 0x040fe400078e020e */
[----:B------:R-:W5:Y:S02]  /*1240*/  LDG.E R14, desc[UR4][R14.64] ;  /* 0x000000040e0e7981 */ /* 0x000f64000c1e1900 */
[C---:B------:R-:W-:Y:S02]  /*1250*/  IMAD.WIDE R18, R0.reuse, 0x4, R24 ;  /* 0x0000000400127825 */ /* 0x040fe400078e0218 */
[----:B------:R-:W5:Y:S02]  /*1260*/  LDG.E R24, desc[UR4][R24.64] ;  /* 0x0000000418187981 */ /* 0x000f64000c1e1900 */
[C---:B------:R-:W-:Y:S02]  /*1270*/  IMAD.WIDE R20, R0.reuse, 0x4, R18 ;  /* 0x0000000400147825 */ /* 0x040fe400078e0212 */
[----:B------:R0:W5:Y:S04]  /*1280*/  LDG.E R23, desc[UR4][R18.64] ;  /* 0x0000000412177981 */ /* 0x000168000c1e1900 */
[----:B------:R4:W5:Y:S01]  /*1290*/  LDG.E R22, desc[UR4][R20.64] ;  /* 0x0000000414167981 */ /* 0x000962000c1e1900 */
[----:B------:R-:W-:-:S05]  /*12a0*/  IMAD.WIDE R26, R0, 0x4, R20 ;  /* 0x00000004001a7825 */ /* 0x000fca00078e0214 */
[----:B------:R-:W5:Y:S01]  /*12b0*/  LDG.E R5, desc[UR4][R26.64] ;  /* 0x000000041a057981 */ /* 0x000f62000c1e1900 */
[----:B0-----:R-:W-:-:S05]  /*12c0*/  IMAD.WIDE R18, R0, 0x4, R26 ;  /* 0x0000000400127825 */ /* 0x001fca00078e021a */
[----:B------:R0:W5:Y:S01]  /*12d0*/  LDG.E R6, desc[UR4][R18.64] ;  /* 0x0000000412067981 */ /* 0x000162000c1e1900 */
[----:B----4-:R-:W-:-:S04]  /*12e0*/  IMAD.WIDE R20, R7, 0x4, R10 ;  /* 0x0000000407147825 */ /* 0x010fc800078e020a */
[----:B------:R-:W-:-:S04]  /*12f0*/  IMAD.WIDE R16, R0, 0x4, R20 ;  /* 0x0000000400107825 */ /* 0x000fc800078e0214 */
[----:B------:R-:W-:Y:S01]  /*1300*/  IMAD.WIDE R2, R0, 0x4, R16 ;  /* 0x0000000400027825 */ /* 0x000fe200078e0210 */
[----:B------:R-:W-:-:S04]  /*1310*/  IADD3 R4, PT, PT, R4, 0x1, RZ ;  /* 0x0000000104047810 */ /* 0x000fc80007ffe0ff */
[----:B------:R-:W-:Y:S02]  /*1320*/  ISETP.NE.AND P0, PT, R4, RZ, PT ;  /* 0x000000ff0400720c */ /* 0x000fe40003f05270 */
[C---:B------:R-:W-:Y:S02]  /*1330*/  LEA R7, R0.reuse, R7, 0x3 ;  /* 0x0000000700077211 */ /* 0x040fe400078e18ff */
[----:B--2---:R-:W-:Y:S01]  /*1340*/  IADD3 R28, PT, PT, R13, R28, RZ ;  /* 0x0000001c0d1c7210 */ /* 0x004fe20007ffe0ff */
[----:B------:R-:W-:-:S03]  /*1350*/  IMAD.WIDE R12, R0, 0x4, R2 ;  /* 0x00000004000c7825 */ /* 0x000fc600078e0202 */
[----:B---3--:R-:W-:-:S04]  /*1360*/  IADD3 R29, PT, PT, R29, R28, RZ ;  /* 0x0000001c1d1d7210 */ /* 0x008fc80007ffe0ff */
[----:B-----5:R-:W-:Y:S01]  /*1370*/  IADD3 R25, PT, PT, R14, R29, RZ ;  /* 0x0000001d0e197210 */ /* 0x020fe20007ffe0ff */
[----:B------:R-:W-:-:S03]  /*1380*/  IMAD.WIDE R14, R0, 0x4, R12 ;  /* 0x00000004000e7825 */ /* 0x000fc600078e020c */
[----:B------:R-:W-:Y:S01]  /*1390*/  IADD3 R24, PT, PT, R24, R25, RZ ;  /* 0x0000001918187210 */ /* 0x000fe20007ffe0ff */
[----:B0-----:R-:W-:-:S03]  /*13a0*/  IMAD.WIDE R18, R0, 0x4, R14 ;  /* 0x0000000400127825 */ /* 0x001fc600078e020e */
[----:B------:R-:W-:-:S04]  /*13b0*/  IADD3 R27, PT, PT, R23, R24, RZ ;  /* 0x00000018171b7210 */ /* 0x000fc80007ffe0ff */
[----:B------:R-:W-:Y:S01]  /*13c0*/  IADD3 R26, PT, PT, R22, R27, RZ ;  /* 0x0000001b161a7210 */ /* 0x000fe20007ffe0ff */
[----:B------:R-:W-:Y:S01]  /*13d0*/  IMAD.WIDE R22, R0, 0x4, R18 ;  /* 0x0000000400167825 */ /* 0x000fe200078e0212 */
[----:B------:R0:W-:Y:S02]  /*13e0*/  STG.E desc[UR4][R20.64], R28 ;  /* 0x0000001c14007986 */ /* 0x0001e4000c101904 */
[----:B------:R-:W-:Y:S02]  /*13f0*/  IADD3 R5, PT, PT, R5, R26, RZ ;  /* 0x0000001a05057210 */ /* 0x000fe40007ffe0ff */
[----:B------:R-:W-:Y:S04]  /*1400*/  STG.E desc[UR4][R16.64], R29 ;  /* 0x0000001d10007986 */ /* 0x000fe8000c101904 */
[----:B------:R1:W-:Y:S01]  /*1410*/  STG.E desc[UR4][R2.64], R25 ;  /* 0x0000001902007986 */ /* 0x0003e2000c101904 */
[----:B0-----:R-:W-:-:S03]  /*1420*/  IADD3 R28, PT, PT, R6, R5, RZ ;  /* 0x00000005061c7210 */ /* 0x001fc60007ffe0ff */
[----:B------:R2:W-:Y:S04]  /*1430*/  STG.E desc[UR4][R12.64], R24 ;  /* 0x000000180c007986 */ /* 0x0005e8000c101904 */
[----:B------:R2:W-:Y:S01]  /*1440*/  STG.E desc[UR4][R14.64], R27 ;  /* 0x0000001b0e007986 */ /* 0x0005e2000c101904 */
[----:B-1----:R-:W-:-:S03]  /*1450*/  IMAD.WIDE R2, R0, 0x4, R22 ;  /* 0x0000000400027825 */ /* 0x002fc600078e0216 */
[----:B------:R2:W-:Y:S04]  /*1460*/  STG.E desc[UR4][R18.64], R26 ;  /* 0x0000001a12007986 */ /* 0x0005e8000c101904 */
[----:B------:R2:W-:Y:S04]  /*1470*/  STG.E desc[UR4][R22.64], R5 ;  /* 0x0000000516007986 */ /* 0x0005e8000c101904 */
[----:B------:R2:W-:Y:S01]  /*1480*/  STG.E desc[UR4][R2.64], R28 ;  /* 0x0000001c02007986 */ /* 0x0005e2000c101904 */
[----:B------:R-:W-:Y:S05]  /*1490*/  @P0 BRA `(.L_x_0) ;  /* 0xfffffffc00500947 */ /* 0x000fea000383ffff */
[----:B------:R-:W-:Y:S05]  /*14a0*/  EXIT ;  /* 0x000000000000794d */ /* 0x000fea0003800000 */
.L_x_4:
[----:B------:R-:W-:-:S00]  /*14b0*/  BRA `(.L_x_4) ;  /* 0xfffffffc00fc7947 */ /* 0x000fc0000383ffff */
[----:B------:R-:W-:-:S00]  /*14c0*/  NOP ;  /* 0x0000000000007918 */ /* 0x000fc00000000000 */
        /* <DEDUP_REMOVED lines=11> */
.L_x_5:


//--------------------- .nv.shared.reserved.0     --------------------------
	.section	.nv.shared.reserved.0,"aw",@nobits
	.weak		__nv_reservedSMEM_offset_0_alias
	.size		__nv_reservedSMEM_offset_0_alias, 0, 64
	.other		__nv_reservedSMEM_offset_0_alias,@"STO_CUDA_RESERVED_SHARED STV_DEFAULT"
__nv_reservedSMEM_offset_0_alias:
	.zero		0
	.zero		64


//--------------------- .nv.constant0._Z6kernelPiS_S_ii --------------------------
	.section	.nv.constant0._Z6kernelPiS_S_ii,"a",@progbits
	.sectionflags	@""
	.align	4
.nv.constant0._Z6kernelPiS_S_ii:
	.zero		928


//--------------------- SYMBOLS --------------------------

	.type		.nv.reservedSmem.offset0,@object
	.size		.nv.reservedSmem.offset0,0x4
